//
// Generated by NVIDIA NVVM Compiler
//
// Compiler Build ID: CL-36424714
// Cuda compilation tools, release 13.0, V13.0.88
// Based on NVVM 20.0.0
//

.version 9.0
.target sm_100
.address_size 64

	// .globl	_Z5saxpyifPfS_

.visible .entry _Z5saxpyifPfS_(
	.param .u32 _Z5saxpyifPfS__param_0,
	.param .f32 _Z5saxpyifPfS__param_1,
	.param .u64 .ptr .align 1 _Z5saxpyifPfS__param_2,
	.param .u64 .ptr .align 1 _Z5saxpyifPfS__param_3
)
{
	.reg .pred 	%p<2>;
	.reg .b32 	%r<6>;
	.reg .b32 	%f<5>;
	.reg .b64 	%rd<8>;

	ld.param.u32 	%r2, [_Z5saxpyifPfS__param_0];
	ld.param.f32 	%f1, [_Z5saxpyifPfS__param_1];
	ld.param.u64 	%rd2, [_Z5saxpyifPfS__param_2];
	ld.param.u64 	%rd3, [_Z5saxpyifPfS__param_3];
	cvta.to.global.u64 	%rd1, %rd3;
	mov.u32 	%r3, %ctaid.x;
	mov.u32 	%r4, %ntid.x;
	mov.u32 	%r5, %tid.x;
	mad.lo.s32 	%r1, %r3, %r4, %r5;
	setp.ge.s32 	%p1, %r1, %r2;
	@%p1 bra 	$L__BB0_2;
	mul.wide.s32 	%rd4, %r1, 4;
	add.s64 	%rd5, %rd1, %rd4;
	cvta.to.global.u64 	%rd6, %rd2;
	add.s64 	%rd7, %rd6, %rd4;
	ld.global.f32 	%f2, [%rd7];
	ld.global.f32 	%f3, [%rd5];
	fma.rn.f32 	%f4, %f1, %f2, %f3;
	st.global.f32 	[%rd5], %f4;
$L__BB0_2:
	ret;

}


// ===== COMPILED SASS (sm_100) =====

	.target	sm_100

	.elftype	@"ET_EXEC"


//--------------------- .note.nv.tkinfo           --------------------------
	.section	.note.nv.tkinfo,"",@"SHT_NOTE"
	.sectionflags	@"SHF_NOTE_NV_TKINFO"
	.tkinfo
        /*0018*/ 	.word	0x00000002
        /*0030*/ 	.string	""
        /*0030*/ 	.string	"ptxas"
        /*0030*/ 	.string	"Cuda compilation tools, release 13.0, V13.0.88"
        /*0030*/ 	.string	"Build cuda_13.0.r13.0/compiler.36424714_0"
        /*0030*/ 	.string	"-arch sm_100 -m 64 "



//--------------------- .note.nv.cuinfo           --------------------------
	.section	.note.nv.cuinfo,"",@"SHT_NOTE"
	.sectionflags	@"SHF_NOTE_NV_CUINFO"
        /*0018*/ 	.short	0x0002
        /*001a*/ 	.short	0x0064
        /*001c*/ 	.short	0x0082
	.zero		2


//--------------------- .nv.info                  --------------------------
	.section	.nv.info,"",@"SHT_CUDA_INFO"
	.align	4


	//----- nvinfo : EIATTR_REGCOUNT
	.align		4
        /*0000*/ 	.byte	0x04, 0x2f
        /*0002*/ 	.short	(.L_1 - .L_0)
	.align		4
.L_0:
        /*0004*/ 	.word	index@(_Z5saxpyifPfS_)
        /*0008*/ 	.word	0x0000000a


	//----- nvinfo : EIATTR_FRAME_SIZE
	.align		4
.L_1:
        /*000c*/ 	.byte	0x04, 0x11
        /*000e*/ 	.short	(.L_3 - .L_2)
	.align		4
.L_2:
        /*0010*/ 	.word	index@(_Z5saxpyifPfS_)
        /*0014*/ 	.word	0x00000000


	//----- nvinfo : EIATTR_MIN_STACK_SIZE
	.align		4
.L_3:
        /*0018*/ 	.byte	0x04, 0x12
        /*001a*/ 	.short	(.L_5 - .L_4)
	.align		4
.L_4:
        /*001c*/ 	.word	index@(_Z5saxpyifPfS_)
        /*0020*/ 	.word	0x00000000
.L_5:


//--------------------- .nv.compat                --------------------------
	.section	.nv.compat,"",@"SHT_CUDA_COMPAT_INFO"
	.align	4
        /*0000*/ 	.byte	0x02, 0x09, 0x00, 0x00, 0x02, 0x02, 0x01, 0x00, 0x02, 0x05, 0x05, 0x00, 0x03, 0x07, 0x01, 0x01
        /*0010*/ 	.byte	0x02, 0x03, 0x00, 0x00, 0x02, 0x06, 0x01, 0x00, 0x04, 0x0b, 0x08, 0x00, 0x09, 0x00, 0x00, 0x00
        /*0020*/ 	.byte	0x00, 0x00, 0x00, 0x00


//--------------------- .nv.info._Z5saxpyifPfS_   --------------------------
	.section	.nv.info._Z5saxpyifPfS_,"",@"SHT_CUDA_INFO"
	.sectionflags	@""
	.align	4


	//----- nvinfo : EIATTR_CUDA_API_VERSION
	.align		4
        /*0000*/ 	.byte	0x04, 0x37
        /*0002*/ 	.short	(.L_7 - .L_6)
.L_6:
        /*0004*/ 	.word	0x00000082


	//----- nvinfo : EIATTR_KPARAM_INFO
	.align		4
.L_7:
        /*0008*/ 	.byte	0x04, 0x17
        /*000a*/ 	.short	(.L_9 - .L_8)
.L_8:
        /*000c*/ 	.word	0x00000000
        /*0010*/ 	.short	0x0003
        /*0012*/ 	.short	0x0010
        /*0014*/ 	.byte	0x00, 0xf5, 0x21, 0x00


	//----- nvinfo : EIATTR_KPARAM_INFO
	.align		4
.L_9:
        /*0018*/ 	.byte	0x04, 0x17
        /*001a*/ 	.short	(.L_11 - .L_10)
.L_10:
        /*001c*/ 	.word	0x00000000
        /*0020*/ 	.short	0x0002
        /*0022*/ 	.short	0x0008
        /*0024*/ 	.byte	0x00, 0xf5, 0x21, 0x00


	//----- nvinfo : EIATTR_KPARAM_INFO
	.align		4
.L_11:
        /*0028*/ 	.byte	0x04, 0x17
        /*002a*/ 	.short	(.L_13 - .L_12)
.L_12:
        /*002c*/ 	.word	0x00000000
        /*0030*/ 	.short	0x0001
        /*0032*/ 	.short	0x0004
        /*0034*/ 	.byte	0x00, 0xf0, 0x11, 0x00


	//----- nvinfo : EIATTR_KPARAM_INFO
	.align		4
.L_13:
        /*0038*/ 	.byte	0x04, 0x17
        /*003a*/ 	.short	(.L_15 - .L_14)
.L_14:
        /*003c*/ 	.word	0x00000000
        /*0040*/ 	.short	0x0000
        /*0042*/ 	.short	0x0000
        /*0044*/ 	.byte	0x00, 0xf0, 0x11, 0x00


	//----- nvinfo : EIATTR_SPARSE_MMA_MASK
	.align		4
.L_15:
        /*0048*/ 	.byte	0x03, 0x50
        /*004a*/ 	.short	0x0000


	//----- nvinfo : EIATTR_MAXREG_COUNT
	.align		4
        /*004c*/ 	.byte	0x03, 0x1b
        /*004e*/ 	.short	0x00ff


	//----- nvinfo : EIATTR_MERCURY_ISA_VERSION
	.align		4
        /*0050*/ 	.byte	0x03, 0x5f
        /*0052*/ 	.short	0x0101


	//----- nvinfo : EIATTR_VRC_CTA_INIT_COUNT
	.align		4
        /*0054*/ 	.byte	0x02, 0x4a
	.zero		1
	.zero		1


	//----- nvinfo : EIATTR_EXIT_INSTR_OFFSETS
	.align		4
        /*0058*/ 	.byte	0x04, 0x1c
        /*005a*/ 	.short	(.L_17 - .L_16)


	//   ....[0]....
.L_16:
        /*005c*/ 	.word	0x00000070


	//   ....[1]....
        /*0060*/ 	.word	0x00000120


	//----- nvinfo : EIATTR_CBANK_PARAM_SIZE
	.align		4
.L_17:
        /*0064*/ 	.byte	0x03, 0x19
        /*0066*/ 	.short	0x0018


	//----- nvinfo : EIATTR_PARAM_CBANK
	.align		4
        /*0068*/ 	.byte	0x04, 0x0a
        /*006a*/ 	.short	(.L_19 - .L_18)
	.align		4
.L_18:
        /*006c*/ 	.word	index@(.nv.constant0._Z5saxpyifPfS_)
        /*0070*/ 	.short	0x0380
        /*0072*/ 	.short	0x0018


	//----- nvinfo : EIATTR_SW_WAR
	.align		4
.L_19:
        /*0074*/ 	.byte	0x04, 0x36
        /*0076*/ 	.short	(.L_21 - .L_20)
.L_20:
        /*0078*/ 	.word	0x00000008
.L_21:


//--------------------- .nv.callgraph             --------------------------
	.section	.nv.callgraph,"",@"SHT_CUDA_CALLGRAPH"
	.align	4
	.sectionentsize	8
	.align		4
        /*0000*/ 	.word	0x00000000
	.align		4
        /*0004*/ 	.word	0xffffffff
	.align		4
        /*0008*/ 	.word	0x00000000
	.align		4
        /*000c*/ 	.word	0xfffffffe
	.align		4
        /*0010*/ 	.word	0x00000000
	.align		4
        /*0014*/ 	.word	0xfffffffd
	.align		4
        /*0018*/ 	.word	0x00000000
	.align		4
        /*001c*/ 	.word	0xfffffffc


//--------------------- .text._Z5saxpyifPfS_      --------------------------
	.section	.text._Z5saxpyifPfS_,"ax",@progbits
	.align	128
        .global         _Z5saxpyifPfS_
        .type           _Z5saxpyifPfS_,@function
        .size           _Z5saxpyifPfS_,(.L_x_1 - _Z5saxpyifPfS_)
        .other          _Z5saxpyifPfS_,@"STO_CUDA_ENTRY STV_DEFAULT"
_Z5saxpyifPfS_:
.text._Z5saxpyifPfS_:
[----:B------:R-:W-:Y:S01]  /*0000*/  LDC R1, c[0x0][0x37c] ;  /* 0x0000df00ff017b82 */ /* 0x000fe20000000800 */
[----:B------:R-:W0:Y:S07]  /*0010*/  S2R R0, SR_TID.X ;  /* 0x0000000000007919 */ /* 0x000e2e0000002100 */
[----:B------:R-:W0:Y:S01]  /*0020*/  S2UR UR4, SR_CTAID.X ;  /* 0x00000000000479c3 */ /* 0x000e220000002500 */
[----:B------:R-:W1:Y:S07]  /*0030*/  LDCU UR5, c[0x0][0x380] ;  /* 0x00007000ff0577ac */ /* 0x000e6e0008000800 */
[----:B------:R-:W0:Y:S02]  /*0040*/  LDC R7, c[0x0][0x360] ;  /* 0x0000d800ff077b82 */ /* 0x000e240000000800 */
[----:B0-----:R-:W-:-:S05]  /*0050*/  IMAD R7, R7, UR4, R0 ;  /* 0x0000000407077c24 */ /* 0x001fca000f8e0200 */
[----:B-1----:R-:W-:-:S13]  /*0060*/  ISETP.GE.AND P0, PT, R7, UR5, PT ;  /* 0x0000000507007c0c */ /* 0x002fda000bf06270 */
[----:B------:R-:W-:Y:S05]  /*0070*/  @P0 EXIT ;  /* 0x000000000000094d */ /* 0x000fea0003800000 */
[----:B------:R-:W0:Y:S01]  /*0080*/  LDC.64 R4, c[0x0][0x388] ;  /* 0x0000e200ff047b82 */ /* 0x000e220000000a00 */
[----:B------:R-:W1:Y:S01]  /*0090*/  LDCU.64 UR4, c[0x0][0x358] ;  /* 0x00006b00ff0477ac */ /* 0x000e620008000a00 */
[----:B------:R-:W2:Y:S06]  /*00a0*/  LDCU UR6, c[0x0][0x384] ;  /* 0x00007080ff0677ac */ /* 0x000eac0008000800 */
[----:B------:R-:W3:Y:S01]  /*00b0*/  LDC.64 R2, c[0x0][0x390] ;  /* 0x0000e400ff027b82 */ /* 0x000ee20000000a00 */
[----:B0-----:R-:W-:-:S06]  /*00c0*/  IMAD.WIDE R4, R7, 0x4, R4 ;  /* 0x0000000407047825 */ /* 0x001fcc00078e0204 */
[----:B-1----:R-:W2:Y:S01]  /*00d0*/  LDG.E R4, desc[UR4][R4.64] ;  /* 0x0000000404047981 */ /* 0x002ea2000c1e1900 */
[----:B---3--:R-:W-:-:S05]  /*00e0*/  IMAD.WIDE R2, R7, 0x4, R2 ;  /* 0x0000000407027825 */ /* 0x008fca00078e0202 */
[----:B------:R-:W2:Y:S02]  /*00f0*/  LDG.E R7, desc[UR4][R2.64] ;  /* 0x0000000402077981 */ /* 0x000ea4000c1e1900 */
[----:B--2---:R-:W-:-:S05]  /*0100*/  FFMA R7, R4, UR6, R7 ;  /* 0x0000000604077c23 */ /* 0x004fca0008000007 */
[----:B------:R-:W-:Y:S01]  /*0110*/  STG.E desc[UR4][R2.64], R7 ;  /* 0x0000000702007986 */ /* 0x000fe2000c101904 */
[----:B------:R-:W-:Y:S05]  /*0120*/  EXIT ;  /* 0x000000000000794d */ /* 0x000fea0003800000 */
.L_x_0:
[----:B------:R-:W-:-:S00]  /*0130*/  BRA `(.L_x_0) ;  /* 0xfffffffc00fc7947 */ /* 0x000fc0000383ffff */
[----:B------:R-:W-:-:S00]  /*0140*/  NOP ;  /* 0x0000000000007918 */ /* 0x000fc00000000000 */
        /* <DEDUP_REMOVED lines=11> */
.L_x_1:


//--------------------- .nv.shared.reserved.0     --------------------------
	.section	.nv.shared.reserved.0,"aw",@nobits
	.weak		__nv_reservedSMEM_offset_0_alias
	.size		__nv_reservedSMEM_offset_0_alias, 0, 64
	.other		__nv_reservedSMEM_offset_0_alias,@"STO_CUDA_RESERVED_SHARED STV_DEFAULT"
__nv_reservedSMEM_offset_0_alias:
	.zero		0
	.zero		64


//--------------------- .nv.constant0._Z5saxpyifPfS_ --------------------------
	.section	.nv.constant0._Z5saxpyifPfS_,"a",@progbits
	.sectionflags	@""
	.align	4
.nv.constant0._Z5saxpyifPfS_:
	.zero		920


//--------------------- SYMBOLS --------------------------

	.type		.nv.reservedSmem.offset0,@object
	.size		.nv.reservedSmem.offset0,0x4
